//
// Generated by NVIDIA NVVM Compiler
//
// Compiler Build ID: CL-36424714
// Cuda compilation tools, release 13.0, V13.0.88
// Based on NVVM 20.0.0
//

.version 9.0
.target sm_100
.address_size 64

	// .globl	_Z13calcularGPU2DPiS_S_iii

.visible .entry _Z13calcularGPU2DPiS_S_iii(
	.param .u64 .ptr .align 1 _Z13calcularGPU2DPiS_S_iii_param_0,
	.param .u64 .ptr .align 1 _Z13calcularGPU2DPiS_S_iii_param_1,
	.param .u64 .ptr .align 1 _Z13calcularGPU2DPiS_S_iii_param_2,
	.param .u32 _Z13calcularGPU2DPiS_S_iii_param_3,
	.param .u32 _Z13calcularGPU2DPiS_S_iii_param_4,
	.param .u32 _Z13calcularGPU2DPiS_S_iii_param_5
)
{
	.reg .pred 	%p<15>;
	.reg .b32 	%r<113>;
	.reg .b32 	%f<73>;
	.reg .b64 	%rd<40>;

	ld.param.u64 	%rd7, [_Z13calcularGPU2DPiS_S_iii_param_0];
	ld.param.u64 	%rd8, [_Z13calcularGPU2DPiS_S_iii_param_1];
	ld.param.u64 	%rd9, [_Z13calcularGPU2DPiS_S_iii_param_2];
	ld.param.u32 	%r48, [_Z13calcularGPU2DPiS_S_iii_param_3];
	ld.param.u32 	%r49, [_Z13calcularGPU2DPiS_S_iii_param_5];
	cvta.to.global.u64 	%rd1, %rd7;
	cvta.to.global.u64 	%rd2, %rd8;
	cvta.to.global.u64 	%rd10, %rd9;
	mov.u32 	%r50, %ctaid.x;
	mov.u32 	%r51, %ntid.x;
	mov.u32 	%r52, %tid.x;
	mad.lo.s32 	%r1, %r50, %r51, %r52;
	mov.u32 	%r53, %ctaid.y;
	mov.u32 	%r54, %ntid.y;
	mov.u32 	%r55, %tid.y;
	mad.lo.s32 	%r2, %r53, %r54, %r55;
	mad.lo.s32 	%r56, %r49, %r1, %r2;
	mul.wide.s32 	%rd11, %r56, 4;
	add.s64 	%rd3, %rd10, %rd11;
	mov.b32 	%r57, 0;
	st.global.u32 	[%rd3], %r57;
	mul.lo.s32 	%r58, %r48, %r48;
	cvt.rn.f32.u32 	%f2, %r58;
	rcp.rn.f32 	%f1, %f2;
	setp.lt.s32 	%p1, %r48, 1;
	@%p1 bra 	$L__BB0_24;
	shr.u32 	%r60, %r48, 1;
	sub.s32 	%r3, %r1, %r60;
	sub.s32 	%r4, %r2, %r60;
	and.b32  	%r5, %r48, 3;
	and.b32  	%r6, %r48, 2147483644;
	and.b32  	%r7, %r48, 1;
	neg.s32 	%r8, %r6;
	add.s32 	%r9, %r4, 3;
	mov.b32 	%r102, 0;
	mov.u32 	%r96, %r102;
$L__BB0_2:
	setp.lt.u32 	%p2, %r48, 4;
	add.s32 	%r62, %r3, %r96;
	mul.lo.s32 	%r12, %r62, %r49;
	mul.lo.s32 	%r13, %r96, %r48;
	mov.b32 	%r111, 0;
	@%p2 bra 	$L__BB0_13;
	mul.wide.u32 	%rd12, %r13, 4;
	add.s64 	%rd13, %rd1, %rd12;
	add.s64 	%rd39, %rd13, 12;
	add.s32 	%r97, %r4, %r12;
	mov.u32 	%r98, %r9;
	mov.u32 	%r99, %r13;
	mov.u32 	%r100, %r8;
$L__BB0_4:
	.pragma "nounroll";
	add.s32 	%r63, %r98, -3;
	or.b32  	%r64, %r12, %r63;
	add.s32 	%r20, %r98, -2;
	setp.lt.s32 	%p3, %r64, 0;
	@%p3 bra 	$L__BB0_6;
	mul.wide.u32 	%rd14, %r97, 4;
	add.s64 	%rd15, %rd2, %rd14;
	ld.global.u32 	%r65, [%rd15];
	cvt.rn.f32.s32 	%f3, %r65;
	mul.f32 	%f4, %f1, %f3;
	mul.wide.u32 	%rd16, %r99, 4;
	add.s64 	%rd17, %rd1, %rd16;
	ld.global.u32 	%r66, [%rd17];
	cvt.rn.f32.s32 	%f5, %r66;
	mul.f32 	%f6, %f4, %f5;
	mov.f32 	%f7, 0f3F000000;
	copysign.f32 	%f8, %f6, %f7;
	add.rz.f32 	%f9, %f6, %f8;
	cvt.rzi.f32.f32 	%f10, %f9;
	cvt.rn.f32.s32 	%f11, %r102;
	add.f32 	%f12, %f10, %f11;
	cvt.rzi.s32.f32 	%r102, %f12;
	st.global.u32 	[%rd3], %r102;
$L__BB0_6:
	or.b32  	%r67, %r12, %r20;
	setp.lt.s32 	%p4, %r67, 0;
	@%p4 bra 	$L__BB0_8;
	add.s32 	%r68, %r97, 1;
	mul.wide.u32 	%rd18, %r68, 4;
	add.s64 	%rd19, %rd2, %rd18;
	ld.global.u32 	%r69, [%rd19];
	cvt.rn.f32.s32 	%f13, %r69;
	mul.f32 	%f14, %f1, %f13;
	ld.global.u32 	%r70, [%rd39+-8];
	cvt.rn.f32.s32 	%f15, %r70;
	mul.f32 	%f16, %f14, %f15;
	mov.f32 	%f17, 0f3F000000;
	copysign.f32 	%f18, %f16, %f17;
	add.rz.f32 	%f19, %f16, %f18;
	cvt.rzi.f32.f32 	%f20, %f19;
	cvt.rn.f32.s32 	%f21, %r102;
	add.f32 	%f22, %f20, %f21;
	cvt.rzi.s32.f32 	%r102, %f22;
	st.global.u32 	[%rd3], %r102;
$L__BB0_8:
	add.s32 	%r71, %r20, 1;
	or.b32  	%r72, %r12, %r71;
	setp.lt.s32 	%p5, %r72, 0;
	@%p5 bra 	$L__BB0_10;
	add.s32 	%r73, %r97, 2;
	mul.wide.u32 	%rd20, %r73, 4;
	add.s64 	%rd21, %rd2, %rd20;
	ld.global.u32 	%r74, [%rd21];
	cvt.rn.f32.s32 	%f23, %r74;
	mul.f32 	%f24, %f1, %f23;
	ld.global.u32 	%r75, [%rd39+-4];
	cvt.rn.f32.s32 	%f25, %r75;
	mul.f32 	%f26, %f24, %f25;
	mov.f32 	%f27, 0f3F000000;
	copysign.f32 	%f28, %f26, %f27;
	add.rz.f32 	%f29, %f26, %f28;
	cvt.rzi.f32.f32 	%f30, %f29;
	cvt.rn.f32.s32 	%f31, %r102;
	add.f32 	%f32, %f30, %f31;
	cvt.rzi.s32.f32 	%r102, %f32;
	st.global.u32 	[%rd3], %r102;
$L__BB0_10:
	or.b32  	%r76, %r12, %r98;
	setp.lt.s32 	%p6, %r76, 0;
	@%p6 bra 	$L__BB0_12;
	add.s32 	%r77, %r97, 3;
	mul.wide.u32 	%rd22, %r77, 4;
	add.s64 	%rd23, %rd2, %rd22;
	ld.global.u32 	%r78, [%rd23];
	cvt.rn.f32.s32 	%f33, %r78;
	mul.f32 	%f34, %f1, %f33;
	ld.global.u32 	%r79, [%rd39];
	cvt.rn.f32.s32 	%f35, %r79;
	mul.f32 	%f36, %f34, %f35;
	mov.f32 	%f37, 0f3F000000;
	copysign.f32 	%f38, %f36, %f37;
	add.rz.f32 	%f39, %f36, %f38;
	cvt.rzi.f32.f32 	%f40, %f39;
	cvt.rn.f32.s32 	%f41, %r102;
	add.f32 	%f42, %f40, %f41;
	cvt.rzi.s32.f32 	%r102, %f42;
	st.global.u32 	[%rd3], %r102;
$L__BB0_12:
	add.s32 	%r100, %r100, 4;
	add.s64 	%rd39, %rd39, 16;
	add.s32 	%r99, %r99, 4;
	add.s32 	%r98, %r98, 4;
	add.s32 	%r97, %r97, 4;
	setp.ne.s32 	%p7, %r100, 0;
	mov.u32 	%r111, %r6;
	@%p7 bra 	$L__BB0_4;
$L__BB0_13:
	setp.eq.s32 	%p8, %r5, 0;
	@%p8 bra 	$L__BB0_23;
	setp.eq.s32 	%p9, %r5, 1;
	@%p9 bra 	$L__BB0_20;
	add.s32 	%r35, %r111, %r4;
	or.b32  	%r81, %r12, %r35;
	setp.lt.s32 	%p10, %r81, 0;
	@%p10 bra 	$L__BB0_17;
	add.s32 	%r82, %r35, %r12;
	mul.wide.u32 	%rd24, %r82, 4;
	add.s64 	%rd25, %rd2, %rd24;
	ld.global.u32 	%r83, [%rd25];
	cvt.rn.f32.s32 	%f43, %r83;
	mul.f32 	%f44, %f1, %f43;
	add.s32 	%r84, %r111, %r13;
	mul.wide.u32 	%rd26, %r84, 4;
	add.s64 	%rd27, %rd1, %rd26;
	ld.global.u32 	%r85, [%rd27];
	cvt.rn.f32.s32 	%f45, %r85;
	mul.f32 	%f46, %f44, %f45;
	mov.f32 	%f47, 0f3F000000;
	copysign.f32 	%f48, %f46, %f47;
	add.rz.f32 	%f49, %f46, %f48;
	cvt.rzi.f32.f32 	%f50, %f49;
	cvt.rn.f32.s32 	%f51, %r102;
	add.f32 	%f52, %f50, %f51;
	cvt.rzi.s32.f32 	%r102, %f52;
	st.global.u32 	[%rd3], %r102;
$L__BB0_17:
	add.s32 	%r38, %r35, 1;
	or.b32  	%r86, %r12, %r38;
	setp.lt.s32 	%p11, %r86, 0;
	@%p11 bra 	$L__BB0_19;
	add.s32 	%r87, %r38, %r12;
	mul.wide.u32 	%rd28, %r87, 4;
	add.s64 	%rd29, %rd2, %rd28;
	ld.global.u32 	%r88, [%rd29];
	cvt.rn.f32.s32 	%f53, %r88;
	mul.f32 	%f54, %f1, %f53;
	cvt.u64.u32 	%rd30, %r13;
	cvt.u64.u32 	%rd31, %r111;
	add.s64 	%rd32, %rd31, %rd30;
	shl.b64 	%rd33, %rd32, 2;
	add.s64 	%rd34, %rd1, %rd33;
	ld.global.u32 	%r89, [%rd34+4];
	cvt.rn.f32.s32 	%f55, %r89;
	mul.f32 	%f56, %f54, %f55;
	mov.f32 	%f57, 0f3F000000;
	copysign.f32 	%f58, %f56, %f57;
	add.rz.f32 	%f59, %f56, %f58;
	cvt.rzi.f32.f32 	%f60, %f59;
	cvt.rn.f32.s32 	%f61, %r102;
	add.f32 	%f62, %f60, %f61;
	cvt.rzi.s32.f32 	%r102, %f62;
	st.global.u32 	[%rd3], %r102;
$L__BB0_19:
	add.s32 	%r111, %r111, 2;
$L__BB0_20:
	setp.eq.s32 	%p12, %r7, 0;
	@%p12 bra 	$L__BB0_23;
	add.s32 	%r44, %r111, %r4;
	or.b32  	%r90, %r12, %r44;
	setp.lt.s32 	%p13, %r90, 0;
	@%p13 bra 	$L__BB0_23;
	add.s32 	%r91, %r44, %r12;
	mul.wide.u32 	%rd35, %r91, 4;
	add.s64 	%rd36, %rd2, %rd35;
	ld.global.u32 	%r92, [%rd36];
	cvt.rn.f32.s32 	%f63, %r92;
	mul.f32 	%f64, %f1, %f63;
	add.s32 	%r93, %r111, %r13;
	mul.wide.u32 	%rd37, %r93, 4;
	add.s64 	%rd38, %rd1, %rd37;
	ld.global.u32 	%r94, [%rd38];
	cvt.rn.f32.s32 	%f65, %r94;
	mul.f32 	%f66, %f64, %f65;
	mov.f32 	%f67, 0f3F000000;
	copysign.f32 	%f68, %f66, %f67;
	add.rz.f32 	%f69, %f66, %f68;
	cvt.rzi.f32.f32 	%f70, %f69;
	cvt.rn.f32.s32 	%f71, %r102;
	add.f32 	%f72, %f70, %f71;
	cvt.rzi.s32.f32 	%r102, %f72;
	st.global.u32 	[%rd3], %r102;
$L__BB0_23:
	add.s32 	%r96, %r96, 1;
	setp.ne.s32 	%p14, %r96, %r48;
	@%p14 bra 	$L__BB0_2;
$L__BB0_24:
	ret;

}


// ===== COMPILED SASS (sm_100) =====

	.target	sm_100

	.elftype	@"ET_EXEC"


//--------------------- .note.nv.tkinfo           --------------------------
	.section	.note.nv.tkinfo,"",@"SHT_NOTE"
	.sectionflags	@"SHF_NOTE_NV_TKINFO"
	.tkinfo
        /*0018*/ 	.word	0x00000002
        /*0030*/ 	.string	""
        /*0030*/ 	.string	"ptxas"
        /*0030*/ 	.string	"Cuda compilation tools, release 13.0, V13.0.88"
        /*0030*/ 	.string	"Build cuda_13.0.r13.0/compiler.36424714_0"
        /*0030*/ 	.string	"-arch sm_100 -m 64 "



//--------------------- .note.nv.cuinfo           --------------------------
	.section	.note.nv.cuinfo,"",@"SHT_NOTE"
	.sectionflags	@"SHF_NOTE_NV_CUINFO"
        /*0018*/ 	.short	0x0002
        /*001a*/ 	.short	0x0064
        /*001c*/ 	.short	0x0082
	.zero		2


//--------------------- .nv.info                  --------------------------
	.section	.nv.info,"",@"SHT_CUDA_INFO"
	.align	4


	//----- nvinfo : EIATTR_REGCOUNT
	.align		4
        /*0000*/ 	.byte	0x04, 0x2f
        /*0002*/ 	.short	(.L_1 - .L_0)
	.align		4
.L_0:
        /*0004*/ 	.word	index@(_Z13calcularGPU2DPiS_S_iii)
        /*0008*/ 	.word	0x0000001b


	//----- nvinfo : EIATTR_FRAME_SIZE
	.align		4
.L_1:
        /*000c*/ 	.byte	0x04, 0x11
        /*000e*/ 	.short	(.L_3 - .L_2)
	.align		4
.L_2:
        /*0010*/ 	.word	index@($__internal_0_$__cuda_sm20_rcp_rn_f32_slowpath)
        /*0014*/ 	.word	0x00000000


	//----- nvinfo : EIATTR_FRAME_SIZE
	.align		4
.L_3:
        /*0018*/ 	.byte	0x04, 0x11
        /*001a*/ 	.short	(.L_5 - .L_4)
	.align		4
.L_4:
        /*001c*/ 	.word	index@(_Z13calcularGPU2DPiS_S_iii)
        /*0020*/ 	.word	0x00000000


	//----- nvinfo : EIATTR_MIN_STACK_SIZE
	.align		4
.L_5:
        /*0024*/ 	.byte	0x04, 0x12
        /*0026*/ 	.short	(.L_7 - .L_6)
	.align		4
.L_6:
        /*0028*/ 	.word	index@(_Z13calcularGPU2DPiS_S_iii)
        /*002c*/ 	.word	0x00000000
.L_7:


//--------------------- .nv.compat                --------------------------
	.section	.nv.compat,"",@"SHT_CUDA_COMPAT_INFO"
	.align	4
        /*0000*/ 	.byte	0x02, 0x09, 0x00, 0x00, 0x02, 0x02, 0x01, 0x00, 0x02, 0x05, 0x05, 0x00, 0x03, 0x07, 0x01, 0x01
        /*0010*/ 	.byte	0x02, 0x03, 0x00, 0x00, 0x02, 0x06, 0x01, 0x00, 0x04, 0x0b, 0x08, 0x00, 0x09, 0x00, 0x00, 0x00
        /*0020*/ 	.byte	0x00, 0x00, 0x00, 0x00


//--------------------- .nv.info._Z13calcularGPU2DPiS_S_iii --------------------------
	.section	.nv.info._Z13calcularGPU2DPiS_S_iii,"",@"SHT_CUDA_INFO"
	.sectionflags	@""
	.align	4


	//----- nvinfo : EIATTR_CUDA_API_VERSION
	.align		4
        /*0000*/ 	.byte	0x04, 0x37
        /*0002*/ 	.short	(.L_9 - .L_8)
.L_8:
        /*0004*/ 	.word	0x00000082


	//----- nvinfo : EIATTR_KPARAM_INFO
	.align		4
.L_9:
        /*0008*/ 	.byte	0x04, 0x17
        /*000a*/ 	.short	(.L_11 - .L_10)
.L_10:
        /*000c*/ 	.word	0x00000000
        /*0010*/ 	.short	0x0005
        /*0012*/ 	.short	0x0020
        /*0014*/ 	.byte	0x00, 0xf0, 0x11, 0x00


	//----- nvinfo : EIATTR_KPARAM_INFO
	.align		4
.L_11:
        /*0018*/ 	.byte	0x04, 0x17
        /*001a*/ 	.short	(.L_13 - .L_12)
.L_12:
        /*001c*/ 	.word	0x00000000
        /*0020*/ 	.short	0x0004
        /*0022*/ 	.short	0x001c
        /*0024*/ 	.byte	0x00, 0xf0, 0x11, 0x00


	//----- nvinfo : EIATTR_KPARAM_INFO
	.align		4
.L_13:
        /*0028*/ 	.byte	0x04, 0x17
        /*002a*/ 	.short	(.L_15 - .L_14)
.L_14:
        /*002c*/ 	.word	0x00000000
        /*0030*/ 	.short	0x0003
        /*0032*/ 	.short	0x0018
        /*0034*/ 	.byte	0x00, 0xf0, 0x11, 0x00


	//----- nvinfo : EIATTR_KPARAM_INFO
	.align		4
.L_15:
        /*0038*/ 	.byte	0x04, 0x17
        /*003a*/ 	.short	(.L_17 - .L_16)
.L_16:
        /*003c*/ 	.word	0x00000000
        /*0040*/ 	.short	0x0002
        /*0042*/ 	.short	0x0010
        /*0044*/ 	.byte	0x00, 0xf5, 0x21, 0x00


	//----- nvinfo : EIATTR_KPARAM_INFO
	.align		4
.L_17:
        /*0048*/ 	.byte	0x04, 0x17
        /*004a*/ 	.short	(.L_19 - .L_18)
.L_18:
        /*004c*/ 	.word	0x00000000
        /*0050*/ 	.short	0x0001
        /*0052*/ 	.short	0x0008
        /*0054*/ 	.byte	0x00, 0xf5, 0x21, 0x00


	//----- nvinfo : EIATTR_KPARAM_INFO
	.align		4
.L_19:
        /*0058*/ 	.byte	0x04, 0x17
        /*005a*/ 	.short	(.L_21 - .L_20)
.L_20:
        /*005c*/ 	.word	0x00000000
        /*0060*/ 	.short	0x0000
        /*0062*/ 	.short	0x0000
        /*0064*/ 	.byte	0x00, 0xf5, 0x21, 0x00


	//----- nvinfo : EIATTR_SPARSE_MMA_MASK
	.align		4
.L_21:
        /*0068*/ 	.byte	0x03, 0x50
        /*006a*/ 	.short	0x0000


	//----- nvinfo : EIATTR_MAXREG_COUNT
	.align		4
        /*006c*/ 	.byte	0x03, 0x1b
        /*006e*/ 	.short	0x00ff


	//----- nvinfo : EIATTR_MERCURY_ISA_VERSION
	.align		4
        /*0070*/ 	.byte	0x03, 0x5f
        /*0072*/ 	.short	0x0101


	//----- nvinfo : EIATTR_VRC_CTA_INIT_COUNT
	.align		4
        /*0074*/ 	.byte	0x02, 0x4a
	.zero		1
	.zero		1


	//----- nvinfo : EIATTR_EXIT_INSTR_OFFSETS
	.align		4
        /*0078*/ 	.byte	0x04, 0x1c
        /*007a*/ 	.short	(.L_23 - .L_22)


	//   ....[0]....
.L_22:
        /*007c*/ 	.word	0x00000200


	//   ....[1]....
        /*0080*/ 	.word	0x00000f20


	//----- nvinfo : EIATTR_CRS_STACK_SIZE
	.align		4
.L_23:
        /*0084*/ 	.byte	0x04, 0x1e
        /*0086*/ 	.short	(.L_25 - .L_24)
.L_24:
        /*0088*/ 	.word	0x00000000


	//----- nvinfo : EIATTR_CBANK_PARAM_SIZE
	.align		4
.L_25:
        /*008c*/ 	.byte	0x03, 0x19
        /*008e*/ 	.short	0x0024


	//----- nvinfo : EIATTR_PARAM_CBANK
	.align		4
        /*0090*/ 	.byte	0x04, 0x0a
        /*0092*/ 	.short	(.L_27 - .L_26)
	.align		4
.L_26:
        /*0094*/ 	.word	index@(.nv.constant0._Z13calcularGPU2DPiS_S_iii)
        /*0098*/ 	.short	0x0380
        /*009a*/ 	.short	0x0024


	//----- nvinfo : EIATTR_SW_WAR
	.align		4
.L_27:
        /*009c*/ 	.byte	0x04, 0x36
        /*009e*/ 	.short	(.L_29 - .L_28)
.L_28:
        /*00a0*/ 	.word	0x00000008
.L_29:


//--------------------- .nv.callgraph             --------------------------
	.section	.nv.callgraph,"",@"SHT_CUDA_CALLGRAPH"
	.align	4
	.sectionentsize	8
	.align		4
        /*0000*/ 	.word	0x00000000
	.align		4
        /*0004*/ 	.word	0xffffffff
	.align		4
        /*0008*/ 	.word	0x00000000
	.align		4
        /*000c*/ 	.word	0xfffffffe
	.align		4
        /*0010*/ 	.word	0x00000000
	.align		4
        /*0014*/ 	.word	0xfffffffd
	.align		4
        /*0018*/ 	.word	0x00000000
	.align		4
        /*001c*/ 	.word	0xfffffffc


//--------------------- .text._Z13calcularGPU2DPiS_S_iii --------------------------
	.section	.text._Z13calcularGPU2DPiS_S_iii,"ax",@progbits
	.align	128
        .global         _Z13calcularGPU2DPiS_S_iii
        .type           _Z13calcularGPU2DPiS_S_iii,@function
        .size           _Z13calcularGPU2DPiS_S_iii,(.L_x_16 - _Z13calcularGPU2DPiS_S_iii)
        .other          _Z13calcularGPU2DPiS_S_iii,@"STO_CUDA_ENTRY STV_DEFAULT"
_Z13calcularGPU2DPiS_S_iii:
.text._Z13calcularGPU2DPiS_S_iii:
[----:B------:R-:W-:Y:S01]  /*0000*/  LDC R1, c[0x0][0x37c] ;  /* 0x0000df00ff017b82 */ /* 0x000fe20000000800 */
[----:B------:R-:W0:Y:S07]  /*0010*/  S2R R0, SR_TID.X ;  /* 0x0000000000007919 */ /* 0x000e2e0000002100 */
[----:B------:R-:W0:Y:S01]  /*0020*/  LDC R3, c[0x0][0x360] ;  /* 0x0000d800ff037b82 */ /* 0x000e220000000800 */
[----:B------:R-:W1:Y:S01]  /*0030*/  LDCU UR4, c[0x0][0x398] ;  /* 0x00007300ff0477ac */ /* 0x000e620008000800 */
[----:B------:R-:W2:Y:S01]  /*0040*/  S2R R5, SR_TID.Y ;  /* 0x0000000000057919 */ /* 0x000ea20000002200 */
[----:B------:R-:W3:Y:S05]  /*0050*/  LDCU UR7, c[0x0][0x3a0] ;  /* 0x00007400ff0777ac */ /* 0x000eea0008000800 */
[----:B------:R-:W0:Y:S01]  /*0060*/  S2UR UR5, SR_CTAID.X ;  /* 0x00000000000579c3 */ /* 0x000e220000002500 */
[----:B------:R-:W4:Y:S07]  /*0070*/  LDCU.64 UR8, c[0x0][0x358] ;  /* 0x00006b00ff0877ac */ /* 0x000f2e0008000a00 */
[----:B------:R-:W2:Y:S01]  /*0080*/  S2UR UR6, SR_CTAID.Y ;  /* 0x00000000000679c3 */ /* 0x000ea20000002600 */
[----:B-1----:R-:W-:-:S07]  /*0090*/  UIMAD UR4, UR4, UR4, URZ ;  /* 0x00000004040472a4 */ /* 0x002fce000f8e02ff */
[----:B------:R-:W2:Y:S08]  /*00a0*/  LDC R4, c[0x0][0x364] ;  /* 0x0000d900ff047b82 */ /* 0x000eb00000000800 */
[----:B------:R-:W1:Y:S01]  /*00b0*/  LDC.64 R12, c[0x0][0x390] ;  /* 0x0000e400ff0c7b82 */ /* 0x000e620000000a00 */
[----:B0-----:R-:W-:Y:S01]  /*00c0*/  IMAD R3, R3, UR5, R0 ;  /* 0x0000000503037c24 */ /* 0x001fe2000f8e0200 */
[----:B------:R-:W-:-:S05]  /*00d0*/  I2FP.F32.U32 R0, UR4 ;  /* 0x0000000400007c45 */ /* 0x000fca0008201000 */
[----:B------:R-:W-:-:S05]  /*00e0*/  VIADD R2, R0, 0x1800000 ;  /* 0x0180000000027836 */ /* 0x000fca0000000000 */
[----:B------:R-:W-:Y:S01]  /*00f0*/  LOP3.LUT R2, R2, 0x7f800000, RZ, 0xc0, !PT ;  /* 0x7f80000002027812 */ /* 0x000fe200078ec0ff */
[----:B--2---:R-:W-:-:S03]  /*0100*/  IMAD R4, R4, UR6, R5 ;  /* 0x0000000604047c24 */ /* 0x004fc6000f8e0205 */
[----:B------:R-:W-:Y:S01]  /*0110*/  ISETP.GT.U32.AND P0, PT, R2, 0x1ffffff, PT ;  /* 0x01ffffff0200780c */ /* 0x000fe20003f04070 */
[----:B---3--:R-:W-:-:S04]  /*0120*/  IMAD R5, R3, UR7, R4 ;  /* 0x0000000703057c24 */ /* 0x008fc8000f8e0204 */
[----:B-1----:R-:W-:-:S05]  /*0130*/  IMAD.WIDE R12, R5, 0x4, R12 ;  /* 0x00000004050c7825 */ /* 0x002fca00078e020c */
[----:B----4-:R0:W-:Y:S03]  /*0140*/  STG.E desc[UR8][R12.64], RZ ;  /* 0x000000ff0c007986 */ /* 0x0101e6000c101908 */
[----:B------:R-:W-:Y:S05]  /*0150*/  @P0 BRA `(.L_x_0) ;  /* 0x0000000000100947 */ /* 0x000fea0003800000 */
[----:B------:R-:W-:-:S07]  /*0160*/  MOV R2, 0x180 ;  /* 0x0000018000027802 */ /* 0x000fce0000000f00 */
[----:B0-----:R-:W-:Y:S05]  /*0170*/  CALL.REL.NOINC `($__internal_0_$__cuda_sm20_rcp_rn_f32_slowpath) ;  /* 0x0000000c006c7944 */ /* 0x001fea0003c00000 */
[----:B------:R-:W-:Y:S01]  /*0180*/  IMAD.MOV.U32 R0, RZ, RZ, R5 ;  /* 0x000000ffff007224 */ /* 0x000fe200078e0005 */
[----:B------:R-:W-:Y:S06]  /*0190*/  BRA `(.L_x_1) ;  /* 0x0000000000107947 */ /* 0x000fec0003800000 */
.L_x_0:
[----:B------:R-:W1:Y:S02]  /*01a0*/  MUFU.RCP R5, R0 ;  /* 0x0000000000057308 */ /* 0x000e640000001000 */
[----:B-1----:R-:W-:-:S04]  /*01b0*/  FFMA R2, R0, R5, -1 ;  /* 0xbf80000000027423 */ /* 0x002fc80000000005 */
[----:B------:R-:W-:-:S04]  /*01c0*/  FADD.FTZ R2, -R2, -RZ ;  /* 0x800000ff02027221 */ /* 0x000fc80000010100 */
[----:B------:R-:W-:-:S07]  /*01d0*/  FFMA R0, R5, R2, R5 ;  /* 0x0000000205007223 */ /* 0x000fce0000000005 */
.L_x_1:
[----:B------:R-:W1:Y:S02]  /*01e0*/  LDC R6, c[0x0][0x398] ;  /* 0x0000e600ff067b82 */ /* 0x000e640000000800 */
[----:B-1----:R-:W-:-:S13]  /*01f0*/  ISETP.GE.AND P0, PT, R6, 0x1, PT ;  /* 0x000000010600780c */ /* 0x002fda0003f06270 */
[----:B------:R-:W-:Y:S05]  /*0200*/  @!P0 EXIT ;  /* 0x000000000000894d */ /* 0x000fea0003800000 */
[----:B------:R-:W-:Y:S01]  /*0210*/  SHF.R.U32.HI R5, RZ, 0x1, R6 ;  /* 0x00000001ff057819 */ /* 0x000fe20000011606 */
[----:B------:R-:W-:Y:S01]  /*0220*/  UMOV UR4, URZ ;  /* 0x000000ff00047c82 */ /* 0x000fe20008000000 */
[----:B------:R-:W-:Y:S02]  /*0230*/  LOP3.LUT R2, R6, 0x7ffffffc, RZ, 0xc0, !PT ;  /* 0x7ffffffc06027812 */ /* 0x000fe400078ec0ff */
[----:B------:R-:W-:Y:S01]  /*0240*/  IADD3 R4, PT, PT, R4, -R5, RZ ;  /* 0x8000000504047210 */ /* 0x000fe20007ffe0ff */
[----:B------:R-:W-:Y:S01]  /*0250*/  IMAD.IADD R3, R3, 0x1, -R5 ;  /* 0x0000000103037824 */ /* 0x000fe200078e0a05 */
[----:B------:R-:W-:Y:S01]  /*0260*/  LOP3.LUT R5, R6, 0x3, RZ, 0xc0, !PT ;  /* 0x0000000306057812 */ /* 0x000fe200078ec0ff */
[----:B------:R-:W-:Y:S02]  /*0270*/  IMAD.MOV.U32 R6, RZ, RZ, RZ ;  /* 0x000000ffff067224 */ /* 0x000fe400078e00ff */
[----:B------:R-:W-:Y:S02]  /*0280*/  IMAD.MOV R7, RZ, RZ, -R2 ;  /* 0x000000ffff077224 */ /* 0x000fe400078e0a02 */
[----:B------:R-:W-:-:S07]  /*0290*/  VIADD R8, R4, 0x3 ;  /* 0x0000000304087836 */ /* 0x000fce0000000000 */
.L_x_11:
[----:B-1----:R-:W1:Y:S01]  /*02a0*/  LDCU UR5, c[0x0][0x398] ;  /* 0x00007300ff0577ac */ /* 0x002e620008000800 */
[----:B------:R-:W-:Y:S01]  /*02b0*/  IADD3 R9, PT, PT, R3, UR4, RZ ;  /* 0x0000000403097c10 */ /* 0x000fe2000fffe0ff */
[----:B------:R-:W-:Y:S01]  /*02c0*/  IMAD.MOV.U32 R17, RZ, RZ, RZ ;  /* 0x000000ffff117224 */ /* 0x000fe200078e00ff */
[----:B--2---:R-:W2:Y:S01]  /*02d0*/  LDCU UR6, c[0x0][0x3a0] ;  /* 0x00007400ff0677ac */ /* 0x004ea20008000800 */
[----:B-1----:R-:W-:Y:S02]  /*02e0*/  UISETP.GE.U32.AND UP1, UPT, UR5, 0x4, UPT ;  /* 0x000000040500788c */ /* 0x002fe4000bf26070 */
[----:B------:R-:W-:Y:S02]  /*02f0*/  UIMAD UR10, UR4, UR5, URZ ;  /* 0x00000005040a72a4 */ /* 0x000fe4000f8e02ff */
[----:B------:R-:W-:Y:S01]  /*0300*/  UIADD3 UR4, UPT, UPT, UR4, 0x1, URZ ;  /* 0x0000000104047890 */ /* 0x000fe2000fffe0ff */
[----:B--2---:R-:W-:-:S03]  /*0310*/  IMAD R9, R9, UR6, RZ ;  /* 0x0000000609097c24 */ /* 0x004fc6000f8e02ff */
[----:B------:R-:W-:Y:S01]  /*0320*/  UISETP.NE.AND UP0, UPT, UR4, UR5, UPT ;  /* 0x000000050400728c */ /* 0x000fe2000bf05270 */
[----:B---34-:R-:W-:Y:S10]  /*0330*/  BRA.U !UP1, `(.L_x_2) ;  /* 0x0000000509947547 */ /* 0x018ff4000b800000 */
[----:B------:R-:W1:Y:S01]  /*0340*/  LDCU.64 UR6, c[0x0][0x380] ;  /* 0x00007000ff0677ac */ /* 0x000e620008000a00 */
[----:B------:R-:W-:Y:S01]  /*0350*/  IMAD.IADD R11, R4, 0x1, R9 ;  /* 0x00000001040b7824 */ /* 0x000fe200078e0209 */
[----:B------:R-:W-:Y:S01]  /*0360*/  MOV R18, R8 ;  /* 0x0000000800127202 */ /* 0x000fe20000000f00 */
[----:B------:R-:W-:Y:S02]  /*0370*/  IMAD.U32 R10, RZ, RZ, UR10 ;  /* 0x0000000aff0a7e24 */ /* 0x000fe4000f8e00ff */
[----:B------:R-:W-:Y:S01]  /*0380*/  IMAD.MOV.U32 R19, RZ, RZ, R7 ;  /* 0x000000ffff137224 */ /* 0x000fe200078e0007 */
[----:B-1----:R-:W-:-:S04]  /*0390*/  UIMAD.WIDE.U32 UR6, UR10, 0x4, UR6 ;  /* 0x000000040a0678a5 */ /* 0x002fc8000f8e0006 */
[----:B------:R-:W-:-:S04]  /*03a0*/  UIADD3 UR5, UP1, UPT, UR6, 0xc, URZ ;  /* 0x0000000c06057890 */ /* 0x000fc8000ff3e0ff */
[----:B------:R-:W-:Y:S02]  /*03b0*/  UIADD3.X UR6, UPT, UPT, URZ, UR7, URZ, UP1, !UPT ;  /* 0x00000007ff067290 */ /* 0x000fe40008ffe4ff */
[----:B------:R-:W-:-:S04]  /*03c0*/  MOV R20, UR5 ;  /* 0x0000000500147c02 */ /* 0x000fc80008000f00 */
[----:B------:R-:W-:-:S07]  /*03d0*/  IMAD.U32 R21, RZ, RZ, UR6 ;  /* 0x00000006ff157e24 */ /* 0x000fce000f8e00ff */
.L_x_3:
[----:B-1----:R-:W1:Y:S01]  /*03e0*/  LDC.64 R14, c[0x0][0x388] ;  /* 0x0000e200ff0e7b82 */ /* 0x002e620000000a00 */
[----:B------:R-:W-:-:S05]  /*03f0*/  VIADD R22, R18, 0xfffffffd ;  /* 0xfffffffd12167836 */ /* 0x000fca0000000000 */
[----:B------:R-:W-:Y:S02]  /*0400*/  LOP3.LUT R22, R9, R22, RZ, 0xfc, !PT ;  /* 0x0000001609167212 */ /* 0x000fe400078efcff */
[----:B------:R-:W2:Y:S02]  /*0410*/  LDC.64 R16, c[0x0][0x380] ;  /* 0x0000e000ff107b82 */ /* 0x000ea40000000a00 */
[----:B------:R-:W-:-:S13]  /*0420*/  ISETP.GE.AND P0, PT, R22, RZ, PT ;  /* 0x000000ff1600720c */ /* 0x000fda0003f06270 */
[----:B-1----:R-:W-:-:S06]  /*0430*/  @P0 IMAD.WIDE.U32 R14, R11, 0x4, R14 ;  /* 0x000000040b0e0825 */ /* 0x002fcc00078e000e */
[----:B------:R-:W3:Y:S01]  /*0440*/  @P0 LDG.E R14, desc[UR8][R14.64] ;  /* 0x000000080e0e0981 */ /* 0x000ee2000c1e1900 */
[----:B--2---:R-:W-:-:S06]  /*0450*/  @P0 IMAD.WIDE.U32 R16, R10, 0x4, R16 ;  /* 0x000000040a100825 */ /* 0x004fcc00078e0010 */
[----:B------:R1:W2:Y:S01]  /*0460*/  @P0 LDG.E R16, desc[UR8][R16.64] ;  /* 0x0000000810100981 */ /* 0x0002a2000c1e1900 */
[----:B------:R-:W-:-:S04]  /*0470*/  IADD3 R24, PT, PT, R18, -0x2, RZ ;  /* 0xfffffffe12187810 */ /* 0x000fc80007ffe0ff */
[----:B------:R-:W-:-:S04]  /*0480*/  LOP3.LUT R24, R9, R24, RZ, 0xfc, !PT ;  /* 0x0000001809187212 */ /* 0x000fc800078efcff */
[----:B------:R-:W-:-:S13]  /*0490*/  ISETP.GE.AND P1, PT, R24, RZ, PT ;  /* 0x000000ff1800720c */ /* 0x000fda0003f26270 */
[----:B-1----:R-:W-:Y:S01]  /*04a0*/  @P1 VIADD R17, R11, 0x1 ;  /* 0x000000010b111836 */ /* 0x002fe20000000000 */
[----:B---3--:R-:W-:Y:S02]  /*04b0*/  @P0 I2FP.F32.S32 R23, R14 ;  /* 0x0000000e00170245 */ /* 0x008fe40000201400 */
[----:B------:R-:W1:Y:S03]  /*04c0*/  @P1 LDC.64 R14, c[0x0][0x388] ;  /* 0x0000e200ff0e1b82 */ /* 0x000e660000000a00 */
[----:B------:R-:W-:Y:S01]  /*04d0*/  @P0 FMUL R23, R23, R0 ;  /* 0x0000000017170220 */ /* 0x000fe20000400000 */
[----:B--2---:R-:W-:-:S05]  /*04e0*/  @P0 I2FP.F32.S32 R22, R16 ;  /* 0x0000001000160245 */ /* 0x004fca0000201400 */
[----:B------:R-:W-:Y:S01]  /*04f0*/  @P0 FMUL R22, R23, R22 ;  /* 0x0000001617160220 */ /* 0x000fe20000400000 */
[----:B------:R-:W-:-:S05]  /*0500*/  @P0 IMAD.MOV.U32 R23, RZ, RZ, 0x3f000000 ;  /* 0x3f000000ff170424 */ /* 0x000fca00078e00ff */
[----:B------:R-:W-:-:S05]  /*0510*/  @P0 LOP3.LUT R23, R23, 0x80000000, R22, 0xb8, !PT ;  /* 0x8000000017170812 */ /* 0x000fca00078eb816 */
[----:B------:R-:W-:-:S06]  /*0520*/  @P0 FADD.RZ R23, R22, R23 ;  /* 0x0000001716170221 */ /* 0x000fcc000000c000 */
[----:B------:R-:W2:Y:S01]  /*0530*/  @P0 FRND.TRUNC R23, R23 ;  /* 0x0000001700170307 */ /* 0x000ea2000020d000 */
[----:B------:R-:W-:-:S05]  /*0540*/  @P0 I2FP.F32.S32 R16, R6 ;  /* 0x0000000600100245 */ /* 0x000fca0000201400 */
[----:B--2---:R-:W-:-:S04]  /*0550*/  @P0 FADD R16, R23, R16 ;  /* 0x0000001017100221 */ /* 0x004fc80000000000 */
[----:B------:R-:W2:Y:S01]  /*0560*/  @P0 F2I.TRUNC.NTZ R6, R16 ;  /* 0x0000001000060305 */ /* 0x000ea2000020f100 */
[----:B-1----:R-:W-:Y:S01]  /*0570*/  @P1 IMAD.WIDE.U32 R14, R17, 0x4, R14 ;  /* 0x00000004110e1825 */ /* 0x002fe200078e000e */
[----:B--2---:R1:W-:Y:S04]  /*0580*/  @P0 STG.E desc[UR8][R12.64], R6 ;  /* 0x000000060c000986 */ /* 0x0043e8000c101908 */
[----:B------:R2:W3:Y:S02]  /*0590*/  @P1 LDG.E R17, desc[UR8][R14.64] ;  /* 0x000000080e111981 */ /* 0x0004e4000c1e1900 */
[----:B--2---:R-:W-:Y:S01]  /*05a0*/  MOV R14, R20 ;  /* 0x00000014000e7202 */ /* 0x004fe20000000f00 */
[----:B------:R-:W-:-:S05]  /*05b0*/  IMAD.MOV.U32 R15, RZ, RZ, R21 ;  /* 0x000000ffff0f7224 */ /* 0x000fca00078e0015 */
[----:B------:R-:W2:Y:S01]  /*05c0*/  @P1 LDG.E R20, desc[UR8][R14.64+-0x8] ;  /* 0xfffff8080e141981 */ /* 0x000ea2000c1e1900 */
[----:B------:R-:W-:Y:S01]  /*05d0*/  VIADD R22, R18, 0xffffffff ;  /* 0xffffffff12167836 */ /* 0x000fe20000000000 */
[----:B------:R-:W-:-:S04]  /*05e0*/  @P1 MOV R16, 0x3f000000 ;  /* 0x3f00000000101802 */ /* 0x000fc80000000f00 */
[----:B------:R-:W-:-:S04]  /*05f0*/  LOP3.LUT R22, R9, R22, RZ, 0xfc, !PT ;  /* 0x0000001609167212 */ /* 0x000fc800078efcff */
[----:B------:R-:W-:Y:S02]  /*0600*/  ISETP.GE.AND P0, PT, R22, RZ, PT ;  /* 0x000000ff1600720c */ /* 0x000fe40003f06270 */
[----:B------:R-:W-:-:S11]  /*0610*/  @P1 I2FP.F32.S32 R21, R6 ;  /* 0x0000000600151245 */ /* 0x000fd60000201400 */
[----:B------:R-:W-:Y:S01]  /*0620*/  @P0 VIADD R23, R11, 0x2 ;  /* 0x000000020b170836 */ /* 0x000fe20000000000 */
[----:B---3--:R-:W-:-:S05]  /*0630*/  @P1 I2FP.F32.S32 R17, R17 ;  /* 0x0000001100111245 */ /* 0x008fca0000201400 */
[----:B------:R-:W-:Y:S01]  /*0640*/  @P1 FMUL R17, R17, R0 ;  /* 0x0000000011111220 */ /* 0x000fe20000400000 */
[----:B--2---:R-:W-:-:S05]  /*0650*/  @P1 I2FP.F32.S32 R20, R20 ;  /* 0x0000001400141245 */ /* 0x004fca0000201400 */
[----:B------:R-:W-:-:S05]  /*0660*/  @P1 FMUL R17, R17, R20 ;  /* 0x0000001411111220 */ /* 0x000fca0000400000 */
[----:B------:R-:W-:-:S05]  /*0670*/  @P1 LOP3.LUT R16, R16, 0x80000000, R17, 0xb8, !PT ;  /* 0x8000000010101812 */ /* 0x000fca00078eb811 */
[----:B------:R-:W-:Y:S02]  /*0680*/  @P1 FADD.RZ R20, R17, R16 ;  /* 0x0000001011141221 */ /* 0x000fe4000000c000 */
[----:B------:R-:W2:Y:S04]  /*0690*/  @P0 LDC.64 R16, c[0x0][0x388] ;  /* 0x0000e200ff100b82 */ /* 0x000ea80000000a00 */
[----:B------:R-:W3:Y:S02]  /*06a0*/  @P1 FRND.TRUNC R20, R20 ;  /* 0x0000001400141307 */ /* 0x000ee4000020d000 */
[----:B---3--:R-:W-:-:S06]  /*06b0*/  @P1 FADD R21, R21, R20 ;  /* 0x0000001415151221 */ /* 0x008fcc0000000000 */
[----:B-1----:R-:W1:Y:S01]  /*06c0*/  @P1 F2I.TRUNC.NTZ R6, R21 ;  /* 0x0000001500061305 */ /* 0x002e62000020f100 */
[----:B--2---:R-:W-:Y:S01]  /*06d0*/  @P0 IMAD.WIDE.U32 R16, R23, 0x4, R16 ;  /* 0x0000000417100825 */ /* 0x004fe200078e0010 */
[----:B-1----:R1:W-:Y:S05]  /*06e0*/  @P1 STG.E desc[UR8][R12.64], R6 ;  /* 0x000000060c001986 */ /* 0x0023ea000c101908 */
[----:B------:R-:W2:Y:S04]  /*06f0*/  @P0 LDG.E R16, desc[UR8][R16.64] ;  /* 0x0000000810100981 */ /* 0x000ea8000c1e1900 */
[----:B------:R-:W3:Y:S01]  /*0700*/  @P0 LDG.E R22, desc[UR8][R14.64+-0x4] ;  /* 0xfffffc080e160981 */ /* 0x000ee2000c1e1900 */
[----:B------:R-:W-:-:S04]  /*0710*/  LOP3.LUT R20, R9, R18, RZ, 0xfc, !PT ;  /* 0x0000001209147212 */ /* 0x000fc800078efcff */
[----:B------:R-:W-:Y:S02]  /*0720*/  ISETP.GE.AND P1, PT, R20, RZ, PT ;  /* 0x000000ff1400720c */ /* 0x000fe40003f26270 */
[----:B------:R-:W-:Y:S02]  /*0730*/  @P0 I2FP.F32.S32 R20, R6 ;  /* 0x0000000600140245 */ /* 0x000fe40000201400 */
[----:B--2---:R-:W-:-:S09]  /*0740*/  @P0 I2FP.F32.S32 R23, R16 ;  /* 0x0000001000170245 */ /* 0x004fd20000201400 */
[----:B------:R-:W2:Y:S01]  /*0750*/  @P1 LDC.64 R16, c[0x0][0x388] ;  /* 0x0000e200ff101b82 */ /* 0x000ea20000000a00 */
[----:B---3--:R-:W-:Y:S01]  /*0760*/  @P0 I2FP.F32.S32 R22, R22 ;  /* 0x0000001600160245 */ /* 0x008fe20000201400 */
[----:B------:R-:W-:-:S04]  /*0770*/  @P0 FMUL R23, R23, R0 ;  /* 0x0000000017170220 */ /* 0x000fc80000400000 */
[----:B------:R-:W-:Y:S01]  /*0780*/  @P0 FMUL R22, R23, R22 ;  /* 0x0000001617160220 */ /* 0x000fe20000400000 */
[----:B------:R-:W-:-:S05]  /*0790*/  @P0 IMAD.MOV.U32 R23, RZ, RZ, 0x3f000000 ;  /* 0x3f000000ff170424 */ /* 0x000fca00078e00ff */
[----:B------:R-:W-:-:S05]  /*07a0*/  @P0 LOP3.LUT R21, R23, 0x80000000, R22, 0xb8, !PT ;  /* 0x8000000017150812 */ /* 0x000fca00078eb816 */
[----:B------:R-:W-:-:S06]  /*07b0*/  @P0 FADD.RZ R21, R22, R21 ;  /* 0x0000001516150221 */ /* 0x000fcc000000c000 */
[----:B------:R-:W3:Y:S01]  /*07c0*/  @P0 FRND.TRUNC R21, R21 ;  /* 0x0000001500150307 */ /* 0x000ee2000020d000 */
[----:B------:R-:W-:Y:S01]  /*07d0*/  @P1 IADD3 R23, PT, PT, R11, 0x3, RZ ;  /* 0x000000030b171810 */ /* 0x000fe20007ffe0ff */
[----:B---3--:R-:W-:-:S06]  /*07e0*/  @P0 FADD R20, R20, R21 ;  /* 0x0000001514140221 */ /* 0x008fcc0000000000 */
[----:B-1----:R-:W1:Y:S01]  /*07f0*/  @P0 F2I.TRUNC.NTZ R6, R20 ;  /* 0x0000001400060305 */ /* 0x002e62000020f100 */
[----:B--2---:R-:W-:Y:S01]  /*0800*/  @P1 IMAD.WIDE.U32 R16, R23, 0x4, R16 ;  /* 0x0000000417101825 */ /* 0x004fe200078e0010 */
[----:B-1----:R1:W-:Y:S05]  /*0810*/  @P0 STG.E desc[UR8][R12.64], R6 ;  /* 0x000000060c000986 */ /* 0x0023ea000c101908 */
[----:B------:R-:W2:Y:S04]  /*0820*/  @P1 LDG.E R16, desc[UR8][R16.64] ;  /* 0x0000000810101981 */ /* 0x000ea8000c1e1900 */
[----:B------:R-:W3:Y:S01]  /*0830*/  @P1 LDG.E R22, desc[UR8][R14.64] ;  /* 0x000000080e161981 */ /* 0x000ee2000c1e1900 */
[----:B------:R-:W-:-:S02]  /*0840*/  @P1 IMAD.MOV.U32 R21, RZ, RZ, 0x3f000000 ;  /* 0x3f000000ff151424 */ /* 0x000fc400078e00ff */
[----:B------:R-:W-:-:S05]  /*0850*/  VIADD R19, R19, 0x4 ;  /* 0x0000000413137836 */ /* 0x000fca0000000000 */
[----:B------:R-:W-:Y:S01]  /*0860*/  ISETP.NE.AND P0, PT, R19, RZ, PT ;  /* 0x000000ff1300720c */ /* 0x000fe20003f05270 */
[----:B------:R-:W-:Y:S01]  /*0870*/  VIADD R18, R18, 0x4 ;  /* 0x0000000412127836 */ /* 0x000fe20000000000 */
[----:B------:R-:W-:Y:S01]  /*0880*/  IADD3 R10, PT, PT, R10, 0x4, RZ ;  /* 0x000000040a0a7810 */ /* 0x000fe20007ffe0ff */
[----:B------:R-:W-:Y:S01]  /*0890*/  VIADD R11, R11, 0x4 ;  /* 0x000000040b0b7836 */ /* 0x000fe20000000000 */
[----:B--2---:R-:W-:Y:S02]  /*08a0*/  @P1 I2FP.F32.S32 R23, R16 ;  /* 0x0000001000171245 */ /* 0x004fe40000201400 */
[----:B---3--:R-:W-:-:S03]  /*08b0*/  @P1 I2FP.F32.S32 R22, R22 ;  /* 0x0000001600161245 */ /* 0x008fc60000201400 */
[----:B------:R-:W-:-:S04]  /*08c0*/  @P1 FMUL R23, R23, R0 ;  /* 0x0000000017171220 */ /* 0x000fc80000400000 */
[----:B------:R-:W-:-:S05]  /*08d0*/  @P1 FMUL R22, R23, R22 ;  /* 0x0000001617161220 */ /* 0x000fca0000400000 */
[----:B------:R-:W-:-:S05]  /*08e0*/  @P1 LOP3.LUT R21, R21, 0x80000000, R22, 0xb8, !PT ;  /* 0x8000000015151812 */ /* 0x000fca00078eb816 */
[----:B------:R-:W-:-:S06]  /*08f0*/  @P1 FADD.RZ R22, R22, R21 ;  /* 0x0000001516161221 */ /* 0x000fcc000000c000 */
[----:B------:R-:W2:Y:S01]  /*0900*/  @P1 FRND.TRUNC R22, R22 ;  /* 0x0000001600161307 */ /* 0x000ea2000020d000 */
[----:B------:R-:W-:-:S05]  /*0910*/  @P1 I2FP.F32.S32 R21, R6 ;  /* 0x0000000600151245 */ /* 0x000fca0000201400 */
[----:B--2---:R-:W-:-:S04]  /*0920*/  @P1 FADD R16, R21, R22 ;  /* 0x0000001615101221 */ /* 0x004fc80000000000 */
[----:B-1----:R-:W1:Y:S02]  /*0930*/  @P1 F2I.TRUNC.NTZ R6, R16 ;  /* 0x0000001000061305 */ /* 0x002e64000020f100 */
[----:B-1----:R1:W-:Y:S01]  /*0940*/  @P1 STG.E desc[UR8][R12.64], R6 ;  /* 0x000000060c001986 */ /* 0x0023e2000c101908 */
[----:B------:R-:W-:-:S04]  /*0950*/  IADD3 R20, P1, PT, R14, 0x10, RZ ;  /* 0x000000100e147810 */ /* 0x000fc80007f3e0ff */
[----:B------:R-:W-:Y:S01]  /*0960*/  IADD3.X R21, PT, PT, RZ, R15, RZ, P1, !PT ;  /* 0x0000000fff157210 */ /* 0x000fe20000ffe4ff */
[----:B------:R-:W-:Y:S08]  /*0970*/  @P0 BRA `(.L_x_3) ;  /* 0xfffffff800980947 */ /* 0x000ff0000383ffff */
[----:B------:R-:W-:-:S07]  /*0980*/  IMAD.MOV.U32 R17, RZ, RZ, R2 ;  /* 0x000000ffff117224 */ /* 0x000fce00078e0002 */
.L_x_2:
[----:B------:R-:W-:-:S13]  /*0990*/  ISETP.NE.AND P0, PT, R5, RZ, PT ;  /* 0x000000ff0500720c */ /* 0x000fda0003f05270 */
[----:B------:R-:W-:Y:S05]  /*09a0*/  @!P0 BRA `(.L_x_4) ;  /* 0x0000000400588947 */ /* 0x000fea0003800000 */
[----:B------:R-:W-:-:S13]  /*09b0*/  ISETP.NE.AND P0, PT, R5, 0x1, PT ;  /* 0x000000010500780c */ /* 0x000fda0003f05270 */
[----:B------:R-:W-:Y:S05]  /*09c0*/  @!P0 BRA `(.L_x_5) ;  /* 0x0000000000dc8947 */ /* 0x000fea0003800000 */
[----:B------:R-:W-:Y:S01]  /*09d0*/  IMAD.IADD R18, R4, 0x1, R17 ;  /* 0x0000000104127824 */ /* 0x000fe200078e0211 */
[----:B------:R-:W-:Y:S04]  /*09e0*/  BSSY.RECONVERGENT B0, `(.L_x_6) ;  /* 0x000001b000007945 */ /* 0x000fe80003800200 */
[C---:B------:R-:W-:Y:S02]  /*09f0*/  LOP3.LUT R10, R9.reuse, R18, RZ, 0xfc, !PT ;  /* 0x00000012090a7212 */ /* 0x040fe400078efcff */
[----:B------:R-:W-:Y:S02]  /*0a00*/  IADD3 R16, PT, PT, R18, 0x1, RZ ;  /* 0x0000000112107810 */ /* 0x000fe40007ffe0ff */
[----:B------:R-:W-:Y:S02]  /*0a10*/  ISETP.GE.AND P0, PT, R10, RZ, PT ;  /* 0x000000ff0a00720c */ /* 0x000fe40003f06270 */
[----:B------:R-:W-:-:S04]  /*0a20*/  LOP3.LUT R11, R9, R16, RZ, 0xfc, !PT ;  /* 0x00000010090b7212 */ /* 0x000fc800078efcff */
[----:B------:R-:W-:-:S07]  /*0a30*/  ISETP.GE.AND P1, PT, R11, RZ, PT ;  /* 0x000000ff0b00720c */ /* 0x000fce0003f26270 */
[----:B------:R-:W-:Y:S06]  /*0a40*/  @!P0 BRA `(.L_x_7) ;  /* 0x0000000000508947 */ /* 0x000fec0003800000 */
[----:B------:R-:W2:Y:S01]  /*0a50*/  LDC.64 R14, c[0x0][0x388] ;  /* 0x0000e200ff0e7b82 */ /* 0x000ea20000000a00 */
[----:B------:R-:W-:Y:S02]  /*0a60*/  IMAD.IADD R19, R9, 0x1, R18 ;  /* 0x0000000109137824 */ /* 0x000fe400078e0212 */
[----:B------:R-:W-:-:S05]  /*0a70*/  VIADD R21, R17, UR10 ;  /* 0x0000000a11157c36 */ /* 0x000fca0008000000 */
[----:B------:R-:W3:Y:S01]  /*0a80*/  LDC.64 R10, c[0x0][0x380] ;  /* 0x0000e000ff0a7b82 */ /* 0x000ee20000000a00 */
[----:B--2---:R-:W-:-:S06]  /*0a90*/  IMAD.WIDE.U32 R14, R19, 0x4, R14 ;  /* 0x00000004130e7825 */ /* 0x004fcc00078e000e */
[----:B------:R-:W2:Y:S01]  /*0aa0*/  LDG.E R14, desc[UR8][R14.64] ;  /* 0x000000080e0e7981 */ /* 0x000ea2000c1e1900 */
[----:B---3--:R-:W-:-:S06]  /*0ab0*/  IMAD.WIDE.U32 R10, R21, 0x4, R10 ;  /* 0x00000004150a7825 */ /* 0x008fcc00078e000a */
[----:B------:R-:W3:Y:S01]  /*0ac0*/  LDG.E R10, desc[UR8][R10.64] ;  /* 0x000000080a0a7981 */ /* 0x000ee2000c1e1900 */
[----:B-1----:R-:W-:Y:S02]  /*0ad0*/  I2FP.F32.S32 R6, R6 ;  /* 0x0000000600067245 */ /* 0x002fe40000201400 */
[----:B--2---:R-:W-:-:S05]  /*0ae0*/  I2FP.F32.S32 R19, R14 ;  /* 0x0000000e00137245 */ /* 0x004fca0000201400 */
[----:B------:R-:W-:Y:S01]  /*0af0*/  FMUL R19, R19, R0 ;  /* 0x0000000013137220 */ /* 0x000fe20000400000 */
[----:B---3--:R-:W-:-:S05]  /*0b00*/  I2FP.F32.S32 R18, R10 ;  /* 0x0000000a00127245 */ /* 0x008fca0000201400 */
[----:B------:R-:W-:Y:S01]  /*0b10*/  FMUL R18, R19, R18 ;  /* 0x0000001213127220 */ /* 0x000fe20000400000 */
[----:B------:R-:W-:-:S05]  /*0b20*/  HFMA2 R19, -RZ, RZ, 1.75, 0 ;  /* 0x3f000000ff137431 */ /* 0x000fca00000001ff */
[----:B------:R-:W-:-:S05]  /*0b30*/  LOP3.LUT R19, R19, 0x80000000, R18, 0xb8, !PT ;  /* 0x8000000013137812 */ /* 0x000fca00078eb812 */
[----:B------:R-:W-:-:S06]  /*0b40*/  FADD.RZ R19, R18, R19 ;  /* 0x0000001312137221 */ /* 0x000fcc000000c000 */
[----:B------:R-:W1:Y:S02]  /*0b50*/  FRND.TRUNC R19, R19 ;  /* 0x0000001300137307 */ /* 0x000e64000020d000 */
[----:B-1----:R-:W-:-:S06]  /*0b60*/  FADD R6, R6, R19 ;  /* 0x0000001306067221 */ /* 0x002fcc0000000000 */
[----:B------:R-:W1:Y:S02]  /*0b70*/  F2I.TRUNC.NTZ R6, R6 ;  /* 0x0000000600067305 */ /* 0x000e64000020f100 */
[----:B-1----:R2:W-:Y:S02]  /*0b80*/  STG.E desc[UR8][R12.64], R6 ;  /* 0x000000060c007986 */ /* 0x0025e4000c101908 */
.L_x_7:
[----:B------:R-:W-:Y:S05]  /*0b90*/  BSYNC.RECONVERGENT B0 ;  /* 0x0000000000007941 */ /* 0x000fea0003800200 */
.L_x_6:
[----:B------:R-:W-:Y:S04]  /*0ba0*/  BSSY.RECONVERGENT B0, `(.L_x_8) ;  /* 0x0000018000007945 */ /* 0x000fe80003800200 */
[----:B------:R-:W-:Y:S05]  /*0bb0*/  @!P1 BRA `(.L_x_9) ;  /* 0x0000000000589947 */ /* 0x000fea0003800000 */
[----:B------:R-:W3:Y:S01]  /*0bc0*/  LDC.64 R14, c[0x0][0x388] ;  /* 0x0000e200ff0e7b82 */ /* 0x000ee20000000a00 */
[----:B------:R-:W-:Y:S01]  /*0bd0*/  IADD3 R18, P0, PT, R17, UR10, RZ ;  /* 0x0000000a11127c10 */ /* 0x000fe2000ff1e0ff */
[----:B------:R-:W-:-:S04]  /*0be0*/  IMAD.IADD R19, R9, 0x1, R16 ;  /* 0x0000000109137824 */ /* 0x000fc800078e0210 */
[----:B------:R-:W-:Y:S02]  /*0bf0*/  IMAD.X R16, RZ, RZ, RZ, P0 ;  /* 0x000000ffff107224 */ /* 0x000fe400000e06ff */
[----:B------:R-:W4:Y:S01]  /*0c00*/  LDC.64 R10, c[0x0][0x380] ;  /* 0x0000e000ff0a7b82 */ /* 0x000f220000000a00 */
[----:B---3--:R-:W-:-:S06]  /*0c10*/  IMAD.WIDE.U32 R14, R19, 0x4, R14 ;  /* 0x00000004130e7825 */ /* 0x008fcc00078e000e */
[----:B------:R-:W3:Y:S01]  /*0c20*/  LDG.E R14, desc[UR8][R14.64] ;  /* 0x000000080e0e7981 */ /* 0x000ee2000c1e1900 */
[----:B----4-:R-:W-:-:S04]  /*0c30*/  LEA R10, P0, R18, R10, 0x2 ;  /* 0x0000000a120a7211 */ /* 0x010fc800078010ff */
[----:B------:R-:W-:-:S05]  /*0c40*/  LEA.HI.X R11, R18, R11, R16, 0x2, P0 ;  /* 0x0000000b120b7211 */ /* 0x000fca00000f1410 */
[----:B------:R-:W4:Y:S01]  /*0c50*/  LDG.E R10, desc[UR8][R10.64+0x4] ;  /* 0x000004080a0a7981 */ /* 0x000f22000c1e1900 */
[----:B-12---:R-:W-:Y:S02]  /*0c60*/  I2FP.F32.S32 R6, R6 ;  /* 0x0000000600067245 */ /* 0x006fe40000201400 */
[----:B---3--:R-:W-:-:S05]  /*0c70*/  I2FP.F32.S32 R19, R14 ;  /* 0x0000000e00137245 */ /* 0x008fca0000201400 */
[----:B------:R-:W-:Y:S01]  /*0c80*/  FMUL R19, R19, R0 ;  /* 0x0000000013137220 */ /* 0x000fe20000400000 */
[----:B----4-:R-:W-:-:S05]  /*0c90*/  I2FP.F32.S32 R16, R10 ;  /* 0x0000000a00107245 */ /* 0x010fca0000201400 */
[----:B------:R-:W-:Y:S01]  /*0ca0*/  FMUL R16, R19, R16 ;  /* 0x0000001013107220 */ /* 0x000fe20000400000 */
[----:B------:R-:W-:-:S04]  /*0cb0*/  MOV R19, 0x3f000000 ;  /* 0x3f00000000137802 */ /* 0x000fc80000000f00 */
[----:B------:R-:W-:-:S05]  /*0cc0*/  LOP3.LUT R19, R19, 0x80000000, R16, 0xb8, !PT ;  /* 0x8000000013137812 */ /* 0x000fca00078eb810 */
[----:B------:R-:W-:-:S06]  /*0cd0*/  FADD.RZ R19, R16, R19 ;  /* 0x0000001310137221 */ /* 0x000fcc000000c000 */
[----:B------:R-:W1:Y:S02]  /*0ce0*/  FRND.TRUNC R19, R19 ;  /* 0x0000001300137307 */ /* 0x000e64000020d000 */
[----:B-1----:R-:W-:-:S06]  /*0cf0*/  FADD R6, R6, R19 ;  /* 0x0000001306067221 */ /* 0x002fcc0000000000 */
[----:B------:R-:W1:Y:S02]  /*0d00*/  F2I.TRUNC.NTZ R6, R6 ;  /* 0x0000000600067305 */ /* 0x000e64000020f100 */
[----:B-1----:R3:W-:Y:S02]  /*0d10*/  STG.E desc[UR8][R12.64], R6 ;  /* 0x000000060c007986 */ /* 0x0027e4000c101908 */
.L_x_9:
[----:B------:R-:W-:Y:S05]  /*0d20*/  BSYNC.RECONVERGENT B0 ;  /* 0x0000000000007941 */ /* 0x000fea0003800200 */
.L_x_8:
[----:B------:R-:W-:-:S07]  /*0d30*/  VIADD R17, R17, 0x2 ;  /* 0x0000000211117836 */ /* 0x000fce0000000000 */
.L_x_5:
[----:B------:R-:W4:Y:S02]  /*0d40*/  LDCU UR5, c[0x0][0x398] ;  /* 0x00007300ff0577ac */ /* 0x000f240008000800 */
[----:B----4-:R-:W-:-:S09]  /*0d50*/  ULOP3.LUT UP1, URZ, UR5, 0x1, URZ, 0xc0, !UPT ;  /* 0x0000000105ff7892 */ /* 0x010fd2000f82c0ff */
[----:B------:R-:W-:Y:S05]  /*0d60*/  BRA.U !UP1, `(.L_x_4) ;  /* 0x0000000109687547 */ /* 0x000fea000b800000 */
[----:B------:R-:W-:Y:S01]  /*0d70*/  IMAD.IADD R16, R4, 0x1, R17 ;  /* 0x0000000104107824 */ /* 0x000fe200078e0211 */
[----:B------:R-:W-:Y:S04]  /*0d80*/  BSSY.RECONVERGENT B0, `(.L_x_4) ;  /* 0x0000018000007945 */ /* 0x000fe80003800200 */
[----:B------:R-:W-:-:S04]  /*0d90*/  LOP3.LUT R10, R9, R16, RZ, 0xfc, !PT ;  /* 0x00000010090a7212 */ /* 0x000fc800078efcff */
[----:B------:R-:W-:-:S13]  /*0da0*/  ISETP.GE.AND P0, PT, R10, RZ, PT ;  /* 0x000000ff0a00720c */ /* 0x000fda0003f06270 */
[----:B------:R-:W-:Y:S05]  /*0db0*/  @!P0 BRA `(.L_x_10) ;  /* 0x0000000000508947 */ /* 0x000fea0003800000 */
[----:B------:R-:W4:Y:S01]  /*0dc0*/  LDC.64 R14, c[0x0][0x388] ;  /* 0x0000e200ff0e7b82 */ /* 0x000f220000000a00 */
[----:B------:R-:W-:Y:S01]  /*0dd0*/  IADD3 R9, PT, PT, R9, R16, RZ ;  /* 0x0000001009097210 */ /* 0x000fe20007ffe0ff */
[----:B------:R-:W-:-:S06]  /*0de0*/  VIADD R17, R17, UR10 ;  /* 0x0000000a11117c36 */ /* 0x000fcc0008000000 */
[----:B------:R-:W5:Y:S01]  /*0df0*/  LDC.64 R10, c[0x0][0x380] ;  /* 0x0000e000ff0a7b82 */ /* 0x000f620000000a00 */
[----:B----4-:R-:W-:-:S06]  /*0e00*/  IMAD.WIDE.U32 R14, R9, 0x4, R14 ;  /* 0x00000004090e7825 */ /* 0x010fcc00078e000e */
[----:B------:R-:W4:Y:S01]  /*0e10*/  LDG.E R14, desc[UR8][R14.64] ;  /* 0x000000080e0e7981 */ /* 0x000f22000c1e1900 */
[----:B-----5:R-:W-:-:S06]  /*0e20*/  IMAD.WIDE.U32 R10, R17, 0x4, R10 ;  /* 0x00000004110a7825 */ /* 0x020fcc00078e000a */
[----:B------:R-:W5:Y:S01]  /*0e30*/  LDG.E R10, desc[UR8][R10.64] ;  /* 0x000000080a0a7981 */ /* 0x000f62000c1e1900 */
[----:B----4-:R-:W-:-:S05]  /*0e40*/  I2FP.F32.S32 R9, R14 ;  /* 0x0000000e00097245 */ /* 0x010fca0000201400 */
[----:B------:R-:W-:Y:S01]  /*0e50*/  FMUL R9, R9, R0 ;  /* 0x0000000009097220 */ /* 0x000fe20000400000 */
[----:B-----5:R-:W-:-:S05]  /*0e60*/  I2FP.F32.S32 R16, R10 ;  /* 0x0000000a00107245 */ /* 0x020fca0000201400 */
[----:B------:R-:W-:Y:S01]  /*0e70*/  FMUL R9, R9, R16 ;  /* 0x0000001009097220 */ /* 0x000fe20000400000 */
[----:B------:R-:W-:-:S05]  /*0e80*/  IMAD.MOV.U32 R16, RZ, RZ, 0x3f000000 ;  /* 0x3f000000ff107424 */ /* 0x000fca00078e00ff */
[----:B------:R-:W-:-:S05]  /*0e90*/  LOP3.LUT R16, R16, 0x80000000, R9, 0xb8, !PT ;  /* 0x8000000010107812 */ /* 0x000fca00078eb809 */
[----:B------:R-:W-:-:S06]  /*0ea0*/  FADD.RZ R16, R9, R16 ;  /* 0x0000001009107221 */ /* 0x000fcc000000c000 */
[----:B------:R-:W1:Y:S01]  /*0eb0*/  FRND.TRUNC R16, R16 ;  /* 0x0000001000107307 */ /* 0x000e62000020d000 */
[----:B------:R-:W-:-:S05]  /*0ec0*/  I2FP.F32.S32 R9, R6 ;  /* 0x0000000600097245 */ /* 0x000fca0000201400 */
[----:B-123--:R-:W-:-:S06]  /*0ed0*/  FADD R6, R9, R16 ;  /* 0x0000001009067221 */ /* 0x00efcc0000000000 */
[----:B------:R-:W1:Y:S02]  /*0ee0*/  F2I.TRUNC.NTZ R6, R6 ;  /* 0x0000000600067305 */ /* 0x000e64000020f100 */
[----:B-1----:R4:W-:Y:S02]  /*0ef0*/  STG.E desc[UR8][R12.64], R6 ;  /* 0x000000060c007986 */ /* 0x0029e4000c101908 */
.L_x_10:
[----:B------:R-:W-:Y:S05]  /*0f00*/  BSYNC.RECONVERGENT B0 ;  /* 0x0000000000007941 */ /* 0x000fea0003800200 */
.L_x_4:
[----:B------:R-:W-:Y:S05]  /*0f10*/  BRA.U UP0, `(.L_x_11) ;  /* 0xfffffff100e07547 */ /* 0x000fea000b83ffff */
[----:B------:R-:W-:Y:S05]  /*0f20*/  EXIT ;  /* 0x000000000000794d */ /* 0x000fea0003800000 */
        .weak           $__internal_0_$__cuda_sm20_rcp_rn_f32_slowpath
        .type           $__internal_0_$__cuda_sm20_rcp_rn_f32_slowpath,@function
        .size           $__internal_0_$__cuda_sm20_rcp_rn_f32_slowpath,(.L_x_16 - $__internal_0_$__cuda_sm20_rcp_rn_f32_slowpath)
$__internal_0_$__cuda_sm20_rcp_rn_f32_slowpath:
[----:B------:R-:W-:-:S04]  /*0f30*/  SHF.L.U32 R5, R0, 0x1, RZ ;  /* 0x0000000100057819 */ /* 0x000fc800000006ff */
[----:B------:R-:W-:-:S04]  /*0f40*/  SHF.R.U32.HI R5, RZ, 0x18, R5 ;  /* 0x00000018ff057819 */ /* 0x000fc80000011605 */
[----:B------:R-:W-:-:S13]  /*0f50*/  ISETP.NE.U32.AND P0, PT, R5, RZ, PT ;  /* 0x000000ff0500720c */ /* 0x000fda0003f05070 */
[----:B------:R-:W-:Y:S05]  /*0f60*/  @P0 BRA `(.L_x_12) ;  /* 0x00000000002c0947 */ /* 0x000fea0003800000 */
[----:B------:R-:W-:-:S05]  /*0f70*/  IMAD.SHL.U32 R5, R0, 0x2, RZ ;  /* 0x0000000200057824 */ /* 0x000fca00078e00ff */
[----:B------:R-:W-:-:S13]  /*0f80*/  ISETP.NE.AND P0, PT, R5, RZ, PT ;  /* 0x000000ff0500720c */ /* 0x000fda0003f05270 */
[----:B------:R0:W1:Y:S01]  /*0f90*/  @!P0 MUFU.RCP R5, R0 ;  /* 0x0000000000058308 */ /* 0x0000620000001000 */
[----:B------:R-:W-:Y:S05]  /*0fa0*/  @!P0 BRA `(.L_x_13) ;  /* 0x0000000000a48947 */ /* 0x000fea0003800000 */
[----:B------:R-:W-:-:S04]  /*0fb0*/  FFMA R6, R0, 1.84467440737095516160e+19, RZ ;  /* 0x5f80000000067823 */ /* 0x000fc800000000ff */
[----:B-1----:R-:W0:Y:S02]  /*0fc0*/  MUFU.RCP R5, R6 ;  /* 0x0000000600057308 */ /* 0x002e240000001000 */
[----:B0-----:R-:W-:-:S04]  /*0fd0*/  FFMA R0, R6, R5, -1 ;  /* 0xbf80000006007423 */ /* 0x001fc80000000005 */
[----:B------:R-:W-:-:S04]  /*0fe0*/  FADD.FTZ R0, -R0, -RZ ;  /* 0x800000ff00007221 */ /* 0x000fc80000010100 */
[----:B------:R-:W-:-:S04]  /*0ff0*/  FFMA R0, R5, R0, R5 ;  /* 0x0000000005007223 */ /* 0x000fc80000000005 */
[----:B------:R-:W-:Y:S01]  /*1000*/  FFMA R5, R0, 1.84467440737095516160e+19, RZ ;  /* 0x5f80000000057823 */ /* 0x000fe200000000ff */
[----:B------:R-:W-:Y:S06]  /*1010*/  BRA `(.L_x_13) ;  /* 0x0000000000887947 */ /* 0x000fec0003800000 */
.L_x_12:
[----:B------:R-:W-:-:S05]  /*1020*/  VIADD R6, R5, 0xffffff03 ;  /* 0xffffff0305067836 */ /* 0x000fca0000000000 */
[----:B------:R-:W-:-:S13]  /*1030*/  ISETP.GT.U32.AND P0, PT, R6, 0x1, PT ;  /* 0x000000010600780c */ /* 0x000fda0003f04070 */
[----:B------:R-:W-:Y:S05]  /*1040*/  @P0 BRA `(.L_x_14) ;  /* 0x0000000000780947 */ /* 0x000fea0003800000 */
[----:B------:R-:W-:Y:S01]  /*1050*/  LOP3.LUT R7, R0, 0x7fffff, RZ, 0xc0, !PT ;  /* 0x007fffff00077812 */ /* 0x000fe200078ec0ff */
[----:B------:R-:W-:-:S03]  /*1060*/  HFMA2 R11, -RZ, RZ, 0, 1.78813934326171875e-07 ;  /* 0x00000003ff0b7431 */ /* 0x000fc600000001ff */
[----:B------:R-:W-:-:S04]  /*1070*/  LOP3.LUT R7, R7, 0x3f800000, RZ, 0xfc, !PT ;  /* 0x3f80000007077812 */ /* 0x000fc800078efcff */
[----:B------:R-:W0:Y:S01]  /*1080*/  MUFU.RCP R8, R7 ;  /* 0x0000000700087308 */ /* 0x000e220000001000 */
[----:B------:R-:W-:Y:S01]  /*1090*/  SHF.L.U32 R14, R11, R6, RZ ;  /* 0x000000060b0e7219 */ /* 0x000fe200000006ff */
[----:B0-----:R-:W-:-:S04]  /*10a0*/  FFMA R9, R7, R8, -1 ;  /* 0xbf80000007097423 */ /* 0x001fc80000000008 */
[----:B------:R-:W-:-:S04]  /*10b0*/  FADD.FTZ R9, -R9, -RZ ;  /* 0x800000ff09097221 */ /* 0x000fc80000010100 */
[CCC-:B------:R-:W-:Y:S01]  /*10c0*/  FFMA.RM R10, R8.reuse, R9.reuse, R8.reuse ;  /* 0x00000009080a7223 */ /* 0x1c0fe20000004008 */
[----:B------:R-:W-:-:S04]  /*10d0*/  FFMA.RP R9, R8, R9, R8 ;  /* 0x0000000908097223 */ /* 0x000fc80000008008 */
[C---:B------:R-:W-:Y:S02]  /*10e0*/  LOP3.LUT R8, R10.reuse, 0x7fffff, RZ, 0xc0, !PT ;  /* 0x007fffff0a087812 */ /* 0x040fe400078ec0ff */
[----:B------:R-:W-:Y:S02]  /*10f0*/  FSETP.NEU.FTZ.AND P0, PT, R10, R9, PT ;  /* 0x000000090a00720b */ /* 0x000fe40003f1d000 */
[----:B------:R-:W-:Y:S02]  /*1100*/  LOP3.LUT R9, R8, 0x800000, RZ, 0xfc, !PT ;  /* 0x0080000008097812 */ /* 0x000fe400078efcff */
[----:B------:R-:W-:Y:S02]  /*1110*/  SEL R8, RZ, 0xffffffff, !P0 ;  /* 0xffffffffff087807 */ /* 0x000fe40004000000 */
[----:B------:R-:W-:-:S03]  /*1120*/  LOP3.LUT R7, R14, R9, RZ, 0xc0, !PT ;  /* 0x000000090e077212 */ /* 0x000fc600078ec0ff */
[----:B------:R-:W-:Y:S01]  /*1130*/  IMAD.MOV R8, RZ, RZ, -R8 ;  /* 0x000000ffff087224 */ /* 0x000fe200078e0a08 */
[----:B------:R-:W-:-:S04]  /*1140*/  SHF.R.U32.HI R7, RZ, R6, R7 ;  /* 0x00000006ff077219 */ /* 0x000fc80000011607 */
[----:B------:R-:W-:Y:S02]  /*1150*/  LOP3.LUT P1, RZ, R8, R6, R9, 0xf8, !PT ;  /* 0x0000000608ff7212 */ /* 0x000fe4000782f809 */
[C---:B------:R-:W-:Y:S02]  /*1160*/  LOP3.LUT P0, RZ, R7.reuse, 0x1, RZ, 0xc0, !PT ;  /* 0x0000000107ff7812 */ /* 0x040fe4000780c0ff */
[----:B------:R-:W-:-:S04]  /*1170*/  LOP3.LUT P2, RZ, R7, 0x2, RZ, 0xc0, !PT ;  /* 0x0000000207ff7812 */ /* 0x000fc8000784c0ff */
[----:B------:R-:W-:Y:S02]  /*1180*/  PLOP3.LUT P0, PT, P0, P1, P2, 0xe0, 0x0 ;  /* 0x000000000000781c */ /* 0x000fe40000703c20 */
[----:B------:R-:W-:Y:S02]  /*1190*/  LOP3.LUT P1, RZ, R0, 0x7fffff, RZ, 0xc0, !PT ;  /* 0x007fffff00ff7812 */ /* 0x000fe4000782c0ff */
[----:B------:R-:W-:-:S05]  /*11a0*/  SEL R6, RZ, 0x1, !P0 ;  /* 0x00000001ff067807 */ /* 0x000fca0004000000 */
[----:B------:R-:W-:-:S05]  /*11b0*/  IMAD.MOV R6, RZ, RZ, -R6 ;  /* 0x000000ffff067224 */ /* 0x000fca00078e0a06 */
[----:B------:R-:W-:Y:S02]  /*11c0*/  ISETP.GE.AND P0, PT, R6, RZ, PT ;  /* 0x000000ff0600720c */ /* 0x000fe40003f06270 */
[----:B------:R-:W-:-:S04]  /*11d0*/  IADD3 R6, PT, PT, R5, -0xfc, RZ ;  /* 0xffffff0405067810 */ /* 0x000fc80007ffe0ff */
[----:B------:R-:W-:-:S07]  /*11e0*/  SHF.R.U32.HI R5, RZ, R6, R9 ;  /* 0x00000006ff057219 */ /* 0x000fce0000011609 */
[----:B------:R-:W-:-:S04]  /*11f0*/  @!P0 VIADD R5, R5, 0x1 ;  /* 0x0000000105058836 */ /* 0x000fc80000000000 */
[----:B------:R-:W-:-:S05]  /*1200*/  @!P1 IMAD.SHL.U32 R5, R5, 0x2, RZ ;  /* 0x0000000205059824 */ /* 0x000fca00078e00ff */
[----:B------:R-:W-:Y:S01]  /*1210*/  LOP3.LUT R5, R5, 0x80000000, R0, 0xf8, !PT ;  /* 0x8000000005057812 */ /* 0x000fe200078ef800 */
[----:B------:R-:W-:Y:S06]  /*1220*/  BRA `(.L_x_13) ;  /* 0x0000000000047947 */ /* 0x000fec0003800000 */
.L_x_14:
[----:B------:R2:W3:Y:S02]  /*1230*/  MUFU.RCP R5, R0 ;  /* 0x0000000000057308 */ /* 0x0004e40000001000 */
.L_x_13:
[----:B------:R-:W-:Y:S01]  /*1240*/  MOV R6, R2 ;  /* 0x0000000200067202 */ /* 0x000fe20000000f00 */
[----:B------:R-:W-:-:S04]  /*1250*/  IMAD.MOV.U32 R7, RZ, RZ, 0x0 ;  /* 0x00000000ff077424 */ /* 0x000fc800078e00ff */
[----:B0123--:R-:W-:Y:S05]  /*1260*/  RET.REL.NODEC R6 `(_Z13calcularGPU2DPiS_S_iii) ;  /* 0xffffffec06647950 */ /* 0x00ffea0003c3ffff */
.L_x_15:
[----:B------:R-:W-:-:S00]  /*1270*/  BRA `(.L_x_15) ;  /* 0xfffffffc00fc7947 */ /* 0x000fc0000383ffff */
[----:B------:R-:W-:-:S00]  /*1280*/  NOP ;  /* 0x0000000000007918 */ /* 0x000fc00000000000 */
[----:B------:R-:W-:-:S00]  /*1290*/  NOP ;  /* 0x0000000000007918 */ /* 0x000fc00000000000 */
[----:B------:R-:W-:-:S00]  /*12a0*/  NOP ;  /* 0x0000000000007918 */ /* 0x000fc00000000000 */
[----:B------:R-:W-:-:S00]  /*12b0*/  NOP ;  /* 0x0000000000007918 */ /* 0x000fc00000000000 */
[----:B------:R-:W-:-:S00]  /*12c0*/  NOP ;  /* 0x0000000000007918 */ /* 0x000fc00000000000 */
[----:B------:R-:W-:-:S00]  /*12d0*/  NOP ;  /* 0x0000000000007918 */ /* 0x000fc00000000000 */
[----:B------:R-:W-:-:S00]  /*12e0*/  NOP ;  /* 0x0000000000007918 */ /* 0x000fc00000000000 */
[----:B------:R-:W-:-:S00]  /*12f0*/  NOP ;  /* 0x0000000000007918 */ /* 0x000fc00000000000 */
.L_x_16:


//--------------------- .nv.shared.reserved.0     --------------------------
	.section	.nv.shared.reserved.0,"aw",@nobits
	.weak		__nv_reservedSMEM_offset_0_alias
	.size		__nv_reservedSMEM_offset_0_alias, 0, 64
	.other		__nv_reservedSMEM_offset_0_alias,@"STO_CUDA_RESERVED_SHARED STV_DEFAULT"
__nv_reservedSMEM_offset_0_alias:
	.zero		0
	.zero		64


//--------------------- .nv.constant0._Z13calcularGPU2DPiS_S_iii --------------------------
	.section	.nv.constant0._Z13calcularGPU2DPiS_S_iii,"a",@progbits
	.sectionflags	@""
	.align	4
.nv.constant0._Z13calcularGPU2DPiS_S_iii:
	.zero		932


//--------------------- SYMBOLS --------------------------

	.type		.nv.reservedSmem.offset0,@object
	.size		.nv.reservedSmem.offset0,0x4
